//
// Generated by NVIDIA NVVM Compiler
//
// Compiler Build ID: CL-36424714
// Cuda compilation tools, release 13.0, V13.0.88
// Based on NVVM 20.0.0
//

.version 9.0
.target sm_100
.address_size 64

	// .globl	_Z4testv

.visible .entry _Z4testv()
{


	membar.gl;
	ret;

}


// ===== COMPILED SASS (sm_100) =====

	.target	sm_100

	.elftype	@"ET_EXEC"


//--------------------- .note.nv.tkinfo           --------------------------
	.section	.note.nv.tkinfo,"",@"SHT_NOTE"
	.sectionflags	@"SHF_NOTE_NV_TKINFO"
	.tkinfo
        /*0018*/ 	.word	0x00000002
        /*0030*/ 	.string	""
        /*0030*/ 	.string	"ptxas"
        /*0030*/ 	.string	"Cuda compilation tools, release 13.0, V13.0.88"
        /*0030*/ 	.string	"Build cuda_13.0.r13.0/compiler.36424714_0"
        /*0030*/ 	.string	"-arch sm_100 -m 64 "



//--------------------- .note.nv.cuinfo           --------------------------
	.section	.note.nv.cuinfo,"",@"SHT_NOTE"
	.sectionflags	@"SHF_NOTE_NV_CUINFO"
        /*0018*/ 	.short	0x0002
        /*001a*/ 	.short	0x0064
        /*001c*/ 	.short	0x0082
	.zero		2


//--------------------- .nv.info                  --------------------------
	.section	.nv.info,"",@"SHT_CUDA_INFO"
	.align	4


	//----- nvinfo : EIATTR_REGCOUNT
	.align		4
        /*0000*/ 	.byte	0x04, 0x2f
        /*0002*/ 	.short	(.L_1 - .L_0)
	.align		4
.L_0:
        /*0004*/ 	.word	index@(_Z4testv)
        /*0008*/ 	.word	0x00000004


	//----- nvinfo : EIATTR_FRAME_SIZE
	.align		4
.L_1:
        /*000c*/ 	.byte	0x04, 0x11
        /*000e*/ 	.short	(.L_3 - .L_2)
	.align		4
.L_2:
        /*0010*/ 	.word	index@(_Z4testv)
        /*0014*/ 	.word	0x00000000


	//----- nvinfo : EIATTR_MIN_STACK_SIZE
	.align		4
.L_3:
        /*0018*/ 	.byte	0x04, 0x12
        /*001a*/ 	.short	(.L_5 - .L_4)
	.align		4
.L_4:
        /*001c*/ 	.word	index@(_Z4testv)
        /*0020*/ 	.word	0x00000000
.L_5:


//--------------------- .nv.compat                --------------------------
	.section	.nv.compat,"",@"SHT_CUDA_COMPAT_INFO"
	.align	4
        /*0000*/ 	.byte	0x02, 0x09, 0x00, 0x00, 0x02, 0x02, 0x01, 0x00, 0x02, 0x05, 0x05, 0x00, 0x03, 0x07, 0x01, 0x01
        /*0010*/ 	.byte	0x02, 0x03, 0x00, 0x00, 0x02, 0x06, 0x01, 0x00, 0x04, 0x0b, 0x08, 0x00, 0x09, 0x00, 0x00, 0x00
        /*0020*/ 	.byte	0x00, 0x00, 0x00, 0x00


//--------------------- .nv.info._Z4testv         --------------------------
	.section	.nv.info._Z4testv,"",@"SHT_CUDA_INFO"
	.sectionflags	@""
	.align	4


	//----- nvinfo : EIATTR_CUDA_API_VERSION
	.align		4
        /*0000*/ 	.byte	0x04, 0x37
        /*0002*/ 	.short	(.L_7 - .L_6)
.L_6:
        /*0004*/ 	.word	0x00000082


	//----- nvinfo : EIATTR_SPARSE_MMA_MASK
	.align		4
.L_7:
        /*0008*/ 	.byte	0x03, 0x50
        /*000a*/ 	.short	0x0000


	//----- nvinfo : EIATTR_MAXREG_COUNT
	.align		4
        /*000c*/ 	.byte	0x03, 0x1b
        /*000e*/ 	.short	0x00ff


	//----- nvinfo : EIATTR_MERCURY_ISA_VERSION
	.align		4
        /*0010*/ 	.byte	0x03, 0x5f
        /*0012*/ 	.short	0x0101


	//----- nvinfo : EIATTR_VRC_CTA_INIT_COUNT
	.align		4
        /*0014*/ 	.byte	0x02, 0x4a
	.zero		1
	.zero		1


	//----- nvinfo : EIATTR_EXIT_INSTR_OFFSETS
	.align		4
        /*0018*/ 	.byte	0x04, 0x1c
        /*001a*/ 	.short	(.L_9 - .L_8)


	//   ....[0]....
.L_8:
        /*001c*/ 	.word	0x00000050


	//----- nvinfo : EIATTR_SW_WAR
	.align		4
.L_9:
        /*0020*/ 	.byte	0x04, 0x36
        /*0022*/ 	.short	(.L_11 - .L_10)
.L_10:
        /*0024*/ 	.word	0x00000008
.L_11:


//--------------------- .nv.callgraph             --------------------------
	.section	.nv.callgraph,"",@"SHT_CUDA_CALLGRAPH"
	.align	4
	.sectionentsize	8
	.align		4
        /*0000*/ 	.word	0x00000000
	.align		4
        /*0004*/ 	.word	0xffffffff
	.align		4
        /*0008*/ 	.word	0x00000000
	.align		4
        /*000c*/ 	.word	0xfffffffe
	.align		4
        /*0010*/ 	.word	0x00000000
	.align		4
        /*0014*/ 	.word	0xfffffffd
	.align		4
        /*0018*/ 	.word	0x00000000
	.align		4
        /*001c*/ 	.word	0xfffffffc


//--------------------- .text._Z4testv            --------------------------
	.section	.text._Z4testv,"ax",@progbits
	.align	128
        .global         _Z4testv
        .type           _Z4testv,@function
        .size           _Z4testv,(.L_x_1 - _Z4testv)
        .other          _Z4testv,@"STO_CUDA_ENTRY STV_DEFAULT"
_Z4testv:
.text._Z4testv:
[----:B------:R-:W-:Y:S01]  /*0000*/  LDC R1, c[0x0][0x37c] ;  /* 0x0000df00ff017b82 */ /* 0x000fe20000000800 */
[----:B------:R-:W-:Y:S06]  /*0010*/  MEMBAR.SC.GPU ;  /* 0x0000000000007992 */ /* 0x000fec0000002000 */
[----:B------:R-:W-:-:S00]  /*0020*/  ERRBAR ;  /* 0x00000000000079ab */ /* 0x000fc00000000000 */
[----:B------:R-:W-:Y:S06]  /*0030*/  CGAERRBAR ;  /* 0x00000000000075ab */ /* 0x000fec0000000000 */
[----:B------:R-:W-:Y:S01]  /*0040*/  CCTL.IVALL ;  /* 0x00000000ff00798f */ /* 0x000fe20002000000 */
[----:B------:R-:W-:Y:S05]  /*0050*/  EXIT ;  /* 0x000000000000794d */ /* 0x000fea0003800000 */
.L_x_0:
[----:B------:R-:W-:-:S00]  /*0060*/  BRA `(.L_x_0) ;  /* 0xfffffffc00fc7947 */ /* 0x000fc0000383ffff */
[----:B------:R-:W-:-:S00]  /*0070*/  NOP ;  /* 0x0000000000007918 */ /* 0x000fc00000000000 */
        /* <DEDUP_REMOVED lines=8> */
.L_x_1:


//--------------------- .nv.shared.reserved.0     --------------------------
	.section	.nv.shared.reserved.0,"aw",@nobits
	.weak		__nv_reservedSMEM_offset_0_alias
	.size		__nv_reservedSMEM_offset_0_alias, 0, 64
	.other		__nv_reservedSMEM_offset_0_alias,@"STO_CUDA_RESERVED_SHARED STV_DEFAULT"
__nv_reservedSMEM_offset_0_alias:
	.zero		0
	.zero		64


//--------------------- .nv.constant0._Z4testv    --------------------------
	.section	.nv.constant0._Z4testv,"a",@progbits
	.sectionflags	@""
	.align	4
.nv.constant0._Z4testv:
	.zero		896


//--------------------- SYMBOLS --------------------------

	.type		.nv.reservedSmem.offset0,@object
	.size		.nv.reservedSmem.offset0,0x4
